//
// Generated by NVIDIA NVVM Compiler
//
// Compiler Build ID: CL-36424714
// Cuda compilation tools, release 13.0, V13.0.88
// Based on NVVM 20.0.0
//

.version 9.0
.target sm_100
.address_size 64

	// .globl	_Z19reverse_array_blockPKiPii

.visible .entry _Z19reverse_array_blockPKiPii(
	.param .u64 .ptr .align 1 _Z19reverse_array_blockPKiPii_param_0,
	.param .u64 .ptr .align 1 _Z19reverse_array_blockPKiPii_param_1,
	.param .u32 _Z19reverse_array_blockPKiPii_param_2
)
{
	.reg .pred 	%p<2>;
	.reg .b32 	%r<9>;
	.reg .b64 	%rd<9>;

	ld.param.u64 	%rd1, [_Z19reverse_array_blockPKiPii_param_0];
	ld.param.u64 	%rd2, [_Z19reverse_array_blockPKiPii_param_1];
	ld.param.u32 	%r2, [_Z19reverse_array_blockPKiPii_param_2];
	mov.u32 	%r3, %ctaid.x;
	mov.u32 	%r4, %ntid.x;
	mov.u32 	%r5, %tid.x;
	mad.lo.s32 	%r1, %r3, %r4, %r5;
	setp.ge.s32 	%p1, %r1, %r2;
	@%p1 bra 	$L__BB0_2;
	cvta.to.global.u64 	%rd3, %rd1;
	cvta.to.global.u64 	%rd4, %rd2;
	not.b32 	%r6, %r1;
	add.s32 	%r7, %r2, %r6;
	mul.wide.s32 	%rd5, %r7, 4;
	add.s64 	%rd6, %rd3, %rd5;
	ld.global.u32 	%r8, [%rd6];
	mul.wide.s32 	%rd7, %r1, 4;
	add.s64 	%rd8, %rd4, %rd7;
	st.global.u32 	[%rd8], %r8;
$L__BB0_2:
	ret;

}


// ===== COMPILED SASS (sm_100) =====

	.target	sm_100

	.elftype	@"ET_EXEC"


//--------------------- .note.nv.tkinfo           --------------------------
	.section	.note.nv.tkinfo,"",@"SHT_NOTE"
	.sectionflags	@"SHF_NOTE_NV_TKINFO"
	.tkinfo
        /*0018*/ 	.word	0x00000002
        /*0030*/ 	.string	""
        /*0030*/ 	.string	"ptxas"
        /*0030*/ 	.string	"Cuda compilation tools, release 13.0, V13.0.88"
        /*0030*/ 	.string	"Build cuda_13.0.r13.0/compiler.36424714_0"
        /*0030*/ 	.string	"-arch sm_100 -m 64 "



//--------------------- .note.nv.cuinfo           --------------------------
	.section	.note.nv.cuinfo,"",@"SHT_NOTE"
	.sectionflags	@"SHF_NOTE_NV_CUINFO"
        /*0018*/ 	.short	0x0002
        /*001a*/ 	.short	0x0064
        /*001c*/ 	.short	0x0082
	.zero		2


//--------------------- .nv.info                  --------------------------
	.section	.nv.info,"",@"SHT_CUDA_INFO"
	.align	4


	//----- nvinfo : EIATTR_REGCOUNT
	.align		4
        /*0000*/ 	.byte	0x04, 0x2f
        /*0002*/ 	.short	(.L_1 - .L_0)
	.align		4
.L_0:
        /*0004*/ 	.word	index@(_Z19reverse_array_blockPKiPii)
        /*0008*/ 	.word	0x0000000a


	//----- nvinfo : EIATTR_FRAME_SIZE
	.align		4
.L_1:
        /*000c*/ 	.byte	0x04, 0x11
        /*000e*/ 	.short	(.L_3 - .L_2)
	.align		4
.L_2:
        /*0010*/ 	.word	index@(_Z19reverse_array_blockPKiPii)
        /*0014*/ 	.word	0x00000000


	//----- nvinfo : EIATTR_MIN_STACK_SIZE
	.align		4
.L_3:
        /*0018*/ 	.byte	0x04, 0x12
        /*001a*/ 	.short	(.L_5 - .L_4)
	.align		4
.L_4:
        /*001c*/ 	.word	index@(_Z19reverse_array_blockPKiPii)
        /*0020*/ 	.word	0x00000000
.L_5:


//--------------------- .nv.compat                --------------------------
	.section	.nv.compat,"",@"SHT_CUDA_COMPAT_INFO"
	.align	4
        /*0000*/ 	.byte	0x02, 0x09, 0x00, 0x00, 0x02, 0x02, 0x01, 0x00, 0x02, 0x05, 0x05, 0x00, 0x03, 0x07, 0x01, 0x01
        /*0010*/ 	.byte	0x02, 0x03, 0x00, 0x00, 0x02, 0x06, 0x01, 0x00, 0x04, 0x0b, 0x08, 0x00, 0x09, 0x00, 0x00, 0x00
        /*0020*/ 	.byte	0x00, 0x00, 0x00, 0x00


//--------------------- .nv.info._Z19reverse_array_blockPKiPii --------------------------
	.section	.nv.info._Z19reverse_array_blockPKiPii,"",@"SHT_CUDA_INFO"
	.sectionflags	@""
	.align	4


	//----- nvinfo : EIATTR_CUDA_API_VERSION
	.align		4
        /*0000*/ 	.byte	0x04, 0x37
        /*0002*/ 	.short	(.L_7 - .L_6)
.L_6:
        /*0004*/ 	.word	0x00000082


	//----- nvinfo : EIATTR_KPARAM_INFO
	.align		4
.L_7:
        /*0008*/ 	.byte	0x04, 0x17
        /*000a*/ 	.short	(.L_9 - .L_8)
.L_8:
        /*000c*/ 	.word	0x00000000
        /*0010*/ 	.short	0x0002
        /*0012*/ 	.short	0x0010
        /*0014*/ 	.byte	0x00, 0xf0, 0x11, 0x00


	//----- nvinfo : EIATTR_KPARAM_INFO
	.align		4
.L_9:
        /*0018*/ 	.byte	0x04, 0x17
        /*001a*/ 	.short	(.L_11 - .L_10)
.L_10:
        /*001c*/ 	.word	0x00000000
        /*0020*/ 	.short	0x0001
        /*0022*/ 	.short	0x0008
        /*0024*/ 	.byte	0x00, 0xf5, 0x21, 0x00


	//----- nvinfo : EIATTR_KPARAM_INFO
	.align		4
.L_11:
        /*0028*/ 	.byte	0x04, 0x17
        /*002a*/ 	.short	(.L_13 - .L_12)
.L_12:
        /*002c*/ 	.word	0x00000000
        /*0030*/ 	.short	0x0000
        /*0032*/ 	.short	0x0000
        /*0034*/ 	.byte	0x00, 0xf5, 0x21, 0x00


	//----- nvinfo : EIATTR_SPARSE_MMA_MASK
	.align		4
.L_13:
        /*0038*/ 	.byte	0x03, 0x50
        /*003a*/ 	.short	0x0000


	//----- nvinfo : EIATTR_MAXREG_COUNT
	.align		4
        /*003c*/ 	.byte	0x03, 0x1b
        /*003e*/ 	.short	0x00ff


	//----- nvinfo : EIATTR_MERCURY_ISA_VERSION
	.align		4
        /*0040*/ 	.byte	0x03, 0x5f
        /*0042*/ 	.short	0x0101


	//----- nvinfo : EIATTR_VRC_CTA_INIT_COUNT
	.align		4
        /*0044*/ 	.byte	0x02, 0x4a
	.zero		1
	.zero		1


	//----- nvinfo : EIATTR_EXIT_INSTR_OFFSETS
	.align		4
        /*0048*/ 	.byte	0x04, 0x1c
        /*004a*/ 	.short	(.L_15 - .L_14)


	//   ....[0]....
.L_14:
        /*004c*/ 	.word	0x00000070


	//   ....[1]....
        /*0050*/ 	.word	0x00000110


	//----- nvinfo : EIATTR_CBANK_PARAM_SIZE
	.align		4
.L_15:
        /*0054*/ 	.byte	0x03, 0x19
        /*0056*/ 	.short	0x0014


	//----- nvinfo : EIATTR_PARAM_CBANK
	.align		4
        /*0058*/ 	.byte	0x04, 0x0a
        /*005a*/ 	.short	(.L_17 - .L_16)
	.align		4
.L_16:
        /*005c*/ 	.word	index@(.nv.constant0._Z19reverse_array_blockPKiPii)
        /*0060*/ 	.short	0x0380
        /*0062*/ 	.short	0x0014


	//----- nvinfo : EIATTR_SW_WAR
	.align		4
.L_17:
        /*0064*/ 	.byte	0x04, 0x36
        /*0066*/ 	.short	(.L_19 - .L_18)
.L_18:
        /*0068*/ 	.word	0x00000008
.L_19:


//--------------------- .nv.callgraph             --------------------------
	.section	.nv.callgraph,"",@"SHT_CUDA_CALLGRAPH"
	.align	4
	.sectionentsize	8
	.align		4
        /*0000*/ 	.word	0x00000000
	.align		4
        /*0004*/ 	.word	0xffffffff
	.align		4
        /*0008*/ 	.word	0x00000000
	.align		4
        /*000c*/ 	.word	0xfffffffe
	.align		4
        /*0010*/ 	.word	0x00000000
	.align		4
        /*0014*/ 	.word	0xfffffffd
	.align		4
        /*0018*/ 	.word	0x00000000
	.align		4
        /*001c*/ 	.word	0xfffffffc


//--------------------- .text._Z19reverse_array_blockPKiPii --------------------------
	.section	.text._Z19reverse_array_blockPKiPii,"ax",@progbits
	.align	128
        .global         _Z19reverse_array_blockPKiPii
        .type           _Z19reverse_array_blockPKiPii,@function
        .size           _Z19reverse_array_blockPKiPii,(.L_x_1 - _Z19reverse_array_blockPKiPii)
        .other          _Z19reverse_array_blockPKiPii,@"STO_CUDA_ENTRY STV_DEFAULT"
_Z19reverse_array_blockPKiPii:
.text._Z19reverse_array_blockPKiPii:
[----:B------:R-:W-:Y:S01]  /*0000*/  LDC R1, c[0x0][0x37c] ;  /* 0x0000df00ff017b82 */ /* 0x000fe20000000800 */
[----:B------:R-:W0:Y:S07]  /*0010*/  S2R R0, SR_TID.X ;  /* 0x0000000000007919 */ /* 0x000e2e0000002100 */
[----:B------:R-:W0:Y:S01]  /*0020*/  S2UR UR4, SR_CTAID.X ;  /* 0x00000000000479c3 */ /* 0x000e220000002500 */
[----:B------:R-:W1:Y:S07]  /*0030*/  LDCU UR6, c[0x0][0x390] ;  /* 0x00007200ff0677ac */ /* 0x000e6e0008000800 */
[----:B------:R-:W0:Y:S02]  /*0040*/  LDC R7, c[0x0][0x360] ;  /* 0x0000d800ff077b82 */ /* 0x000e240000000800 */
[----:B0-----:R-:W-:-:S05]  /*0050*/  IMAD R7, R7, UR4, R0 ;  /* 0x0000000407077c24 */ /* 0x001fca000f8e0200 */
[----:B-1----:R-:W-:-:S13]  /*0060*/  ISETP.GE.AND P0, PT, R7, UR6, PT ;  /* 0x0000000607007c0c */ /* 0x002fda000bf06270 */
[----:B------:R-:W-:Y:S05]  /*0070*/  @P0 EXIT ;  /* 0x000000000000094d */ /* 0x000fea0003800000 */
[----:B------:R-:W0:Y:S01]  /*0080*/  LDC.64 R2, c[0x0][0x380] ;  /* 0x0000e000ff027b82 */ /* 0x000e220000000a00 */
[----:B------:R-:W1:Y:S01]  /*0090*/  LDCU.64 UR4, c[0x0][0x358] ;  /* 0x00006b00ff0477ac */ /* 0x000e620008000a00 */
[----:B------:R-:W-:-:S04]  /*00a0*/  LOP3.LUT R0, RZ, R7, RZ, 0x33, !PT ;  /* 0x00000007ff007212 */ /* 0x000fc800078e33ff */
[----:B------:R-:W-:-:S05]  /*00b0*/  IADD3 R5, PT, PT, R0, UR6, RZ ;  /* 0x0000000600057c10 */ /* 0x000fca000fffe0ff */
[----:B0-----:R-:W-:Y:S02]  /*00c0*/  IMAD.WIDE R2, R5, 0x4, R2 ;  /* 0x0000000405027825 */ /* 0x001fe400078e0202 */
[----:B------:R-:W0:Y:S04]  /*00d0*/  LDC.64 R4, c[0x0][0x388] ;  /* 0x0000e200ff047b82 */ /* 0x000e280000000a00 */
[----:B-1----:R-:W2:Y:S01]  /*00e0*/  LDG.E R3, desc[UR4][R2.64] ;  /* 0x0000000402037981 */ /* 0x002ea2000c1e1900 */
[----:B0-----:R-:W-:-:S05]  /*00f0*/  IMAD.WIDE R4, R7, 0x4, R4 ;  /* 0x0000000407047825 */ /* 0x001fca00078e0204 */
[----:B--2---:R-:W-:Y:S01]  /*0100*/  STG.E desc[UR4][R4.64], R3 ;  /* 0x0000000304007986 */ /* 0x004fe2000c101904 */
[----:B------:R-:W-:Y:S05]  /*0110*/  EXIT ;  /* 0x000000000000794d */ /* 0x000fea0003800000 */
.L_x_0:
[----:B------:R-:W-:-:S00]  /*0120*/  BRA `(.L_x_0) ;  /* 0xfffffffc00fc7947 */ /* 0x000fc0000383ffff */
[----:B------:R-:W-:-:S00]  /*0130*/  NOP ;  /* 0x0000000000007918 */ /* 0x000fc00000000000 */
        /* <DEDUP_REMOVED lines=12> */
.L_x_1:


//--------------------- .nv.shared.reserved.0     --------------------------
	.section	.nv.shared.reserved.0,"aw",@nobits
	.weak		__nv_reservedSMEM_offset_0_alias
	.size		__nv_reservedSMEM_offset_0_alias, 0, 64
	.other		__nv_reservedSMEM_offset_0_alias,@"STO_CUDA_RESERVED_SHARED STV_DEFAULT"
__nv_reservedSMEM_offset_0_alias:
	.zero		0
	.zero		64


//--------------------- .nv.constant0._Z19reverse_array_blockPKiPii --------------------------
	.section	.nv.constant0._Z19reverse_array_blockPKiPii,"a",@progbits
	.sectionflags	@""
	.align	4
.nv.constant0._Z19reverse_array_blockPKiPii:
	.zero		916


//--------------------- SYMBOLS --------------------------

	.type		.nv.reservedSmem.offset0,@object
	.size		.nv.reservedSmem.offset0,0x4
